	.headerflags	@"EF_CUDA_TEXMODE_UNIFIED EF_CUDA_64BIT_ADDRESS EF_CUDA_ACCELERATORS EF_CUDA_SM90 EF_CUDA_VIRTUAL_SM(EF_CUDA_SM90)"
	.elftype	@"ET_EXEC"


//--------------------- .nv.info                  --------------------------
	.section	.nv.info,"",@"SHT_CUDA_INFO"
	.align	4


	//----- nvinfo : EIATTR_REGCOUNT
	.align		4
        /*0000*/ 	.byte	0x04, 0x2f
        /*0002*/ 	.short	(.L_3 - .L_2)
	.align		4
.L_2:
        /*0004*/ 	.word	index@(triton_poi_fused__native_batch_norm_legit_no_training_relu_19)
        /*0008*/ 	.word	0x00000024


	//----- nvinfo : EIATTR_MIN_STACK_SIZE
	.align		4
.L_3:
        /*000c*/ 	.byte	0x04, 0x12
        /*000e*/ 	.short	(.L_5 - .L_4)
	.align		4
.L_4:
        /*0010*/ 	.word	index@(triton_poi_fused__native_batch_norm_legit_no_training_relu_19)
        /*0014*/ 	.word	0x00000000


	//----- nvinfo : EIATTR_FRAME_SIZE
	.align		4
.L_5:
        /*0018*/ 	.byte	0x04, 0x11
        /*001a*/ 	.short	(.L_7 - .L_6)
	.align		4
.L_6:
        /*001c*/ 	.word	index@(triton_poi_fused__native_batch_norm_legit_no_training_relu_19)
        /*0020*/ 	.word	0x00000000


	//----- nvinfo : EIATTR_MIN_STACK_SIZE
	.align		4
.L_7:
        /*0024*/ 	.byte	0x04, 0x12
        /*0026*/ 	.short	(.L_9 - .L_8)
	.align		4
.L_8:
        /*0028*/ 	.word	index@(triton_poi_fused__native_batch_norm_legit_no_training_relu_19)
        /*002c*/ 	.word	0x00000000
.L_9:


//--------------------- .nv.info.triton_poi_fused__native_batch_norm_legit_no_training_relu_19 --------------------------
	.section	.nv.info.triton_poi_fused__native_batch_norm_legit_no_training_relu_19,"",@"SHT_CUDA_INFO"
	.sectionflags	@""
	.align	4


	//----- nvinfo : EIATTR_CUDA_API_VERSION
	.align		4
        /*0000*/ 	.byte	0x04, 0x37
        /*0002*/ 	.short	(.L_11 - .L_10)
.L_10:
        /*0004*/ 	.word	0x0000007c


	//----- nvinfo : EIATTR_KPARAM_INFO
	.align		4
.L_11:
        /*0008*/ 	.byte	0x04, 0x17
        /*000a*/ 	.short	(.L_13 - .L_12)
.L_12:
        /*000c*/ 	.word	0x00000000
        /*0010*/ 	.short	0x0006
        /*0012*/ 	.short	0x0030
        /*0014*/ 	.byte	0x00, 0xf0, 0x11, 0x00


	//----- nvinfo : EIATTR_KPARAM_INFO
	.align		4
.L_13:
        /*0018*/ 	.byte	0x04, 0x17
        /*001a*/ 	.short	(.L_15 - .L_14)
.L_14:
        /*001c*/ 	.word	0x00000000
        /*0020*/ 	.short	0x0005
        /*0022*/ 	.short	0x0028
        /*0024*/ 	.byte	0x00, 0xf4, 0x21, 0x00


	//----- nvinfo : EIATTR_KPARAM_INFO
	.align		4
.L_15:
        /*0028*/ 	.byte	0x04, 0x17
        /*002a*/ 	.short	(.L_17 - .L_16)
.L_16:
        /*002c*/ 	.word	0x00000000
        /*0030*/ 	.short	0x0004
        /*0032*/ 	.short	0x0020
        /*0034*/ 	.byte	0x00, 0xf4, 0x21, 0x00


	//----- nvinfo : EIATTR_KPARAM_INFO
	.align		4
.L_17:
        /*0038*/ 	.byte	0x04, 0x17
        /*003a*/ 	.short	(.L_19 - .L_18)
.L_18:
        /*003c*/ 	.word	0x00000000
        /*0040*/ 	.short	0x0003
        /*0042*/ 	.short	0x0018
        /*0044*/ 	.byte	0x00, 0xf4, 0x21, 0x00


	//----- nvinfo : EIATTR_KPARAM_INFO
	.align		4
.L_19:
        /*0048*/ 	.byte	0x04, 0x17
        /*004a*/ 	.short	(.L_21 - .L_20)
.L_20:
        /*004c*/ 	.word	0x00000000
        /*0050*/ 	.short	0x0002
        /*0052*/ 	.short	0x0010
        /*0054*/ 	.byte	0x00, 0xf4, 0x21, 0x00


	//----- nvinfo : EIATTR_KPARAM_INFO
	.align		4
.L_21:
        /*0058*/ 	.byte	0x04, 0x17
        /*005a*/ 	.short	(.L_23 - .L_22)
.L_22:
        /*005c*/ 	.word	0x00000000
        /*0060*/ 	.short	0x0001
        /*0062*/ 	.short	0x0008
        /*0064*/ 	.byte	0x00, 0xf4, 0x21, 0x00


	//----- nvinfo : EIATTR_KPARAM_INFO
	.align		4
.L_23:
        /*0068*/ 	.byte	0x04, 0x17
        /*006a*/ 	.short	(.L_25 - .L_24)
.L_24:
        /*006c*/ 	.word	0x00000000
        /*0070*/ 	.short	0x0000
        /*0072*/ 	.short	0x0000
        /*0074*/ 	.byte	0x00, 0xf4, 0x21, 0x00


	//----- nvinfo : EIATTR_SPARSE_MMA_MASK
	.align		4
.L_25:
        /*0078*/ 	.byte	0x03, 0x50
        /*007a*/ 	.short	0x0000


	//----- nvinfo : EIATTR_MAXREG_COUNT
	.align		4
        /*007c*/ 	.byte	0x03, 0x1b
        /*007e*/ 	.short	0x00ff


	//----- nvinfo : EIATTR_EXIT_INSTR_OFFSETS
	.align		4
        /*0080*/ 	.byte	0x04, 0x1c
        /*0082*/ 	.short	(.L_27 - .L_26)


	//   ....[0]....
.L_26:
        /*0084*/ 	.word	0x00000b30


	//   ....[1]....
        /*0088*/ 	.word	0x00000b50


	//----- nvinfo : EIATTR_REQNTID
	.align		4
.L_27:
        /*008c*/ 	.byte	0x04, 0x10
        /*008e*/ 	.short	(.L_29 - .L_28)
.L_28:
        /*0090*/ 	.word	0x00000080
        /*0094*/ 	.word	0x00000001
        /*0098*/ 	.word	0x00000001


	//----- nvinfo : EIATTR_CBANK_PARAM_SIZE
	.align		4
.L_29:
        /*009c*/ 	.byte	0x03, 0x19
        /*009e*/ 	.short	0x0034


	//----- nvinfo : EIATTR_PARAM_CBANK
	.align		4
        /*00a0*/ 	.byte	0x04, 0x0a
        /*00a2*/ 	.short	(.L_31 - .L_30)
	.align		4
.L_30:
        /*00a4*/ 	.word	index@(.nv.constant0.triton_poi_fused__native_batch_norm_legit_no_training_relu_19)
        /*00a8*/ 	.short	0x0210
        /*00aa*/ 	.short	0x0034


	//----- nvinfo : EIATTR_SW_WAR
	.align		4
.L_31:
        /*00ac*/ 	.byte	0x04, 0x36
        /*00ae*/ 	.short	(.L_33 - .L_32)
.L_32:
        /*00b0*/ 	.word	0x00000008
.L_33:


//--------------------- .nv.callgraph             --------------------------
	.section	.nv.callgraph,"",@"SHT_CUDA_CALLGRAPH"
	.align	4
	.sectionentsize	8
	.align		4
        /*0000*/ 	.word	0x00000000
	.align		4
        /*0004*/ 	.word	0xffffffff
	.align		4
        /*0008*/ 	.word	0x00000000
	.align		4
        /*000c*/ 	.word	0xfffffffe
	.align		4
        /*0010*/ 	.word	0x00000000
	.align		4
        /*0014*/ 	.word	0xfffffffd
	.align		4
        /*0018*/ 	.word	0x00000000
	.align		4
        /*001c*/ 	.word	0xfffffffc


//--------------------- .nv.constant4             --------------------------
	.section	.nv.constant4,"a",@progbits
	.align	8
	.align		8
.nv.constant4:
        /*0000*/ 	.dword	_$_str
	.align		8
        /*0008*/ 	.dword	_$_str_$_2


//--------------------- .text.triton_poi_fused__native_batch_norm_legit_no_training_relu_19 --------------------------
	.section	.text.triton_poi_fused__native_batch_norm_legit_no_training_relu_19,"ax",@progbits
	.align	128
        .global         triton_poi_fused__native_batch_norm_legit_no_training_relu_19
        .type           triton_poi_fused__native_batch_norm_legit_no_training_relu_19,@function
        .size           triton_poi_fused__native_batch_norm_legit_no_training_relu_19,(.L_x_1 - triton_poi_fused__native_batch_norm_legit_no_training_relu_19)
        .other          triton_poi_fused__native_batch_norm_legit_no_training_relu_19,@"STO_CUDA_ENTRY STV_DEFAULT"
triton_poi_fused__native_batch_norm_legit_no_training_relu_19:
.text.triton_poi_fused__native_batch_norm_legit_no_training_relu_19:
[----:B------:R-:W0:Y:S02]  /*0000*/  LDC R1, c[0x0][0x28] ;  /* 0x00000a00ff017b82 */ /* 0x000e240000000800 */
[----:B------:R-:W1:Y:S01]  /*0010*/  S2R R0, SR_TID.X ;  /* 0x0000000000007919 */ /* 0x000e620000002100 */
[----:B------:R-:W2:Y:S01]  /*0020*/  LDC.64 R28, c[0x0][0x220] ;  /* 0x00008800ff1c7b82 */ /* 0x000ea20000000a00 */
[----:B------:R-:W3:Y:S07]  /*0030*/  S2R R3, SR_CTAID.X ;  /* 0x0000000000037919 */ /* 0x000eee0000002500 */
[----:B------:R-:W4:Y:S01]  /*0040*/  LDC.64 R32, c[0x0][0x210] ;  /* 0x00008400ff207b82 */ /* 0x000f220000000a00 */
[----:B------:R-:W-:Y:S01]  /*0050*/  ULDC.64 UR4, c[0x0][0x208] ;  /* 0x0000820000047ab9 */ /* 0x000fe20000000a00 */
[----:B------:R-:W-:-:S02]  /*0060*/  CS2R R4, SRZ ;  /* 0x0000000000047805 */ /* 0x000fc4000001ff00 */
[----:B------:R-:W-:Y:S02]  /*0070*/  CS2R R6, SRZ ;  /* 0x0000000000067805 */ /* 0x000fe4000001ff00 */
[----:B------:R-:W-:Y:S02]  /*0080*/  CS2R R8, SRZ ;  /* 0x0000000000087805 */ /* 0x000fe4000001ff00 */
[----:B------:R-:W-:Y:S01]  /*0090*/  CS2R R10, SRZ ;  /* 0x00000000000a7805 */ /* 0x000fe2000001ff00 */
[----:B------:R-:W5:Y:S01]  /*00a0*/  LDC.64 R30, c[0x0][0x218] ;  /* 0x00008600ff1e7b82 */ /* 0x000f620000000a00 */
[----:B-1----:R-:W-:-:S04]  /*00b0*/  SHF.L.U32 R0, R0, 0x2, RZ ;  /* 0x0000000200007819 */ /* 0x002fc800000006ff */
[----:B------:R-:W-:Y:S02]  /*00c0*/  LOP3.LUT R0, R0, 0x1fc, RZ, 0xc0, !PT ;  /* 0x000001fc00007812 */ /* 0x000fe400078ec0ff */
[----:B---3--:R-:W-:Y:S02]  /*00d0*/  SHF.R.S32.HI R2, RZ, 0x15, R3 ;  /* 0x00000015ff027819 */ /* 0x008fe40000011403 */
[----:B------:R-:W-:Y:S02]  /*00e0*/  LEA R0, R3, R0, 0xa ;  /* 0x0000000003007211 */ /* 0x000fe400078e50ff */
[----:B------:R-:W-:Y:S02]  /*00f0*/  SGXT R3, R2, 0x1 ;  /* 0x000000010203781a */ /* 0x000fe40000000200 */
[----:B------:R-:W-:Y:S02]  /*0100*/  ISETP.GE.AND P1, PT, R0, 0x2a3480, PT ;  /* 0x002a34800000780c */ /* 0x000fe40003f26270 */
[----:B------:R-:W-:-:S02]  /*0110*/  CS2R R12, SRZ ;  /* 0x00000000000c7805 */ /* 0x000fc4000001ff00 */
[----:B------:R-:W-:Y:S02]  /*0120*/  LEA.HI R3, R3, R0, RZ, 0x5 ;  /* 0x0000000003037211 */ /* 0x000fe400078f28ff */
[----:B------:R-:W-:Y:S01]  /*0130*/  CS2R R14, SRZ ;  /* 0x00000000000e7805 */ /* 0x000fe2000001ff00 */
[----:B----4-:R-:W-:Y:S01]  /*0140*/  IMAD.WIDE R32, R0, 0x4, R32 ;  /* 0x0000000400207825 */ /* 0x010fe200078e0220 */
[----:B------:R-:W-:-:S04]  /*0150*/  LOP3.LUT R3, R3, 0xffffffe0, RZ, 0xc0, !PT ;  /* 0xffffffe003037812 */ /* 0x000fc800078ec0ff */
[----:B------:R-:W-:Y:S01]  /*0160*/  IADD3 R2, R0, -R3, RZ ;  /* 0x8000000300027210 */ /* 0x000fe20007ffe0ff */
[----:B------:R-:W3:Y:S04]  /*0170*/  @!P1 LDG.E.128 R4, desc[UR4][R32.64] ;  /* 0x0000000420049981 */ /* 0x000ee8000c1e1d00 */
[----:B--2---:R-:W-:-:S04]  /*0180*/  IMAD.WIDE R28, R2, 0x4, R28 ;  /* 0x00000004021c7825 */ /* 0x004fc800078e021c */
[----:B-----5:R-:W-:Y:S01]  /*0190*/  IMAD.WIDE R30, R2, 0x4, R30 ;  /* 0x00000004021e7825 */ /* 0x020fe200078e021e */
[----:B------:R-:W2:Y:S04]  /*01a0*/  @!P1 LDG.E.EL.128 R12, desc[UR4][R28.64] ;  /* 0x000000041c0c9981 */ /* 0x000ea8000c2e1d00 */
[----:B------:R-:W3:Y:S01]  /*01b0*/  @!P1 LDG.E.EL.128 R8, desc[UR4][R30.64] ;  /* 0x000000041e089981 */ /* 0x000ee2000c2e1d00 */
[----:B------:R-:W-:-:S04]  /*01c0*/  IADD3 R3, R0, 0x200, RZ ;  /* 0x0000020000037810 */ /* 0x000fc80007ffe0ff */
[----:B------:R-:W-:Y:S02]  /*01d0*/  ISETP.GE.AND P0, PT, R3, 0x2a3480, PT ;  /* 0x002a34800300780c */ /* 0x000fe40003f06270 */
[----:B------:R-:W-:Y:S02]  /*01e0*/  CS2R R24, SRZ ;  /* 0x0000000000187805 */ /* 0x000fe4000001ff00 */
[----:B------:R-:W-:Y:S02]  /*01f0*/  CS2R R26, SRZ ;  /* 0x00000000001a7805 */ /* 0x000fe4000001ff00 */
[----:B------:R-:W-:Y:S02]  /*0200*/  CS2R R16, SRZ ;  /* 0x0000000000107805 */ /* 0x000fe4000001ff00 */
[----:B------:R-:W-:Y:S02]  /*0210*/  CS2R R18, SRZ ;  /* 0x0000000000127805 */ /* 0x000fe4000001ff00 */
[----:B------:R-:W-:-:S02]  /*0220*/  CS2R R20, SRZ ;  /* 0x0000000000147805 */ /* 0x000fc4000001ff00 */
[----:B------:R-:W-:Y:S01]  /*0230*/  CS2R R22, SRZ ;  /* 0x0000000000167805 */ /* 0x000fe2000001ff00 */
[----:B------:R-:W4:Y:S04]  /*0240*/  @!P0 LDG.E.EL.128 R24, desc[UR4][R28.64] ;  /* 0x000000041c188981 */ /* 0x000f28000c2e1d00 */
[----:B------:R-:W5:Y:S04]  /*0250*/  @!P0 LDG.E.128 R16, desc[UR4][R32.64+0x800] ;  /* 0x0008000420108981 */ /* 0x000f68000c1e1d00 */
[----:B------:R1:W5:Y:S01]  /*0260*/  @!P0 LDG.E.EL.128 R20, desc[UR4][R30.64] ;  /* 0x000000041e148981 */ /* 0x000362000c2e1d00 */
[----:B------:R-:W-:Y:S01]  /*0270*/  HFMA2.MMA R3, -RZ, RZ, 1.625, 0 ;  /* 0x3e800000ff037435 */ /* 0x000fe200000001ff */
[----:B-1----:R-:W1:Y:S02]  /*0280*/  LDC.64 R30, c[0x0][0x230] ;  /* 0x00008c00ff1e7b82 */ /* 0x002e640000000a00 */
[----:B-1----:R-:W-:-:S04]  /*0290*/  IMAD.WIDE R30, R2, 0x4, R30 ;  /* 0x00000004021e7825 */ /* 0x002fc800078e021e */
[----:B--2---:R-:W-:Y:S01]  /*02a0*/  FADD R12, R12, 0.0010000000474974513054 ;  /* 0x3a83126f0c0c7421 */ /* 0x004fe20000000000 */
[----:B---3--:R-:W-:-:S05]  /*02b0*/  FADD R5, -R9, R5 ;  /* 0x0000000509057221 */ /* 0x008fca0000000100 */
[----:B------:R-:W1:Y:S01]  /*02c0*/  MUFU.SQRT R12, R12 ;  /* 0x0000000c000c7308 */ /* 0x000e620000002000 */
[----:B------:R-:W-:Y:S01]  /*02d0*/  FADD R9, R13, 0.0010000000474974513054 ;  /* 0x3a83126f0d097421 */ /* 0x000fe20000000000 */
[----:B------:R-:W-:Y:S01]  /*02e0*/  FADD R4, -R8, R4 ;  /* 0x0000000408047221 */ /* 0x000fe20000000100 */
[----:B------:R-:W-:Y:S01]  /*02f0*/  FADD R8, R14, 0.0010000000474974513054 ;  /* 0x3a83126f0e087421 */ /* 0x000fe20000000000 */
[----:B------:R-:W-:-:S04]  /*0300*/  FADD R14, R15, 0.0010000000474974513054 ;  /* 0x3a83126f0f0e7421 */ /* 0x000fc80000000000 */
[----:B------:R-:W2:Y:S01]  /*0310*/  MUFU.SQRT R9, R9 ;  /* 0x0000000900097308 */ /* 0x000ea20000002000 */
[----:B-1----:R-:W-:-:S07]  /*0320*/  FSETP.GT.AND P5, PT, R12, 8.50705917302346158658e+37, PT ;  /* 0x7e8000000c00780b */ /* 0x002fce0003fa4000 */
[----:B------:R-:W1:Y:S01]  /*0330*/  MUFU.SQRT R8, R8 ;  /* 0x0000000800087308 */ /* 0x000e620000002000 */
[----:B------:R-:W-:Y:S01]  /*0340*/  FSETP.GEU.AND P2, PT, R12, 1.175494350822287508e-38, PT ;  /* 0x008000000c00780b */ /* 0x000fe20003f4e000 */
[----:B----4-:R-:W-:-:S06]  /*0350*/  FADD R24, R24, 0.0010000000474974513054 ;  /* 0x3a83126f18187421 */ /* 0x010fcc0000000000 */
[----:B------:R-:W3:Y:S01]  /*0360*/  MUFU.SQRT R14, R14 ;  /* 0x0000000e000e7308 */ /* 0x000ee20000002000 */
[C---:B--2---:R-:W-:Y:S01]  /*0370*/  FSETP.GT.AND P3, PT, R9.reuse, 8.50705917302346158658e+37, PT ;  /* 0x7e8000000900780b */ /* 0x044fe20003f64000 */
[----:B------:R-:W-:Y:S01]  /*0380*/  FADD R10, -R10, R6 ;  /* 0x000000060a0a7221 */ /* 0x000fe20000000100 */
[----:B------:R-:W-:Y:S01]  /*0390*/  FSETP.GEU.AND P4, PT, R9, 1.175494350822287508e-38, PT ;  /* 0x008000000900780b */ /* 0x000fe20003f8e000 */
[----:B------:R-:W-:Y:S01]  /*03a0*/  @P5 FMUL R12, R12, 0.25 ;  /* 0x3e8000000c0c5820 */ /* 0x000fe20000400000 */
[----:B------:R-:W-:-:S03]  /*03b0*/  FSEL R6, R3, 1, P5 ;  /* 0x3f80000003067808 */ /* 0x000fc60002800000 */
[----:B------:R-:W2:Y:S01]  /*03c0*/  MUFU.SQRT R15, R24 ;  /* 0x00000018000f7308 */ /* 0x000ea20000002000 */
[----:B------:R-:W-:Y:S01]  /*03d0*/  FADD R13, R25, 0.0010000000474974513054 ;  /* 0x3a83126f190d7421 */ /* 0x000fe20000000000 */
[----:B------:R-:W-:Y:S01]  /*03e0*/  FADD R26, R26, 0.0010000000474974513054 ;  /* 0x3a83126f1a1a7421 */ /* 0x000fe20000000000 */
[----:B------:R-:W-:Y:S01]  /*03f0*/  @!P2 FMUL R12, R12, 16777216 ;  /* 0x4b8000000c0ca820 */ /* 0x000fe20000400000 */
[----:B------:R-:W-:Y:S01]  /*0400*/  @!P2 FMUL R6, R6, 16777216 ;  /* 0x4b8000000606a820 */ /* 0x000fe20000400000 */
[----:B-1----:R-:W-:Y:S01]  /*0410*/  FSETP.GT.AND P6, PT, R8, 8.50705917302346158658e+37, PT ;  /* 0x7e8000000800780b */ /* 0x002fe20003fc4000 */
[----:B-----5:R-:W-:Y:S01]  /*0420*/  FADD R16, -R20, R16 ;  /* 0x0000001014107221 */ /* 0x020fe20000000100 */
[----:B---3--:R-:W-:Y:S01]  /*0430*/  FSETP.GT.AND P2, PT, R14, 8.50705917302346158658e+37, PT ;  /* 0x7e8000000e00780b */ /* 0x008fe20003f44000 */
[----:B------:R-:W1:Y:S01]  /*0440*/  MUFU.SQRT R13, R13 ;  /* 0x0000000d000d7308 */ /* 0x000e620000002000 */
[----:B------:R-:W-:Y:S01]  /*0450*/  FSEL R20, R3, 1, P3 ;  /* 0x3f80000003147808 */ /* 0x000fe20001800000 */
[----:B------:R-:W-:Y:S01]  /*0460*/  @P3 FMUL R9, R9, 0.25 ;  /* 0x3e80000009093820 */ /* 0x000fe20000400000 */
[----:B------:R-:W-:-:S02]  /*0470*/  FSETP.GEU.AND P5, PT, R8, 1.175494350822287508e-38, PT ;  /* 0x008000000800780b */ /* 0x000fc40003fae000 */
[----:B------:R-:W-:-:S03]  /*0480*/  FSETP.GEU.AND P3, PT, R14, 1.175494350822287508e-38, PT ;  /* 0x008000000e00780b */ /* 0x000fc60003f6e000 */
[----:B------:R-:W3:Y:S01]  /*0490*/  MUFU.SQRT R25, R26 ;  /* 0x0000001a00197308 */ /* 0x000ee20000002000 */
[----:B------:R-:W-:Y:S01]  /*04a0*/  @!P4 FMUL R9, R9, 16777216 ;  /* 0x4b8000000909c820 */ /* 0x000fe20000400000 */
[----:B------:R-:W-:Y:S01]  /*04b0*/  @!P4 FMUL R20, R20, 16777216 ;  /* 0x4b8000001414c820 */ /* 0x000fe20000400000 */
[----:B--2---:R-:W-:Y:S01]  /*04c0*/  FSETP.GT.AND P4, PT, R15, 8.50705917302346158658e+37, PT ;  /* 0x7e8000000f00780b */ /* 0x004fe20003f84000 */
[----:B------:R-:W-:Y:S01]  /*04d0*/  FADD R11, -R11, R7 ;  /* 0x000000070b0b7221 */ /* 0x000fe20000000100 */
[C---:B------:R-:W-:Y:S01]  /*04e0*/  FSEL R24, R3.reuse, 1, P6 ;  /* 0x3f80000003187808 */ /* 0x040fe20003000000 */
[----:B------:R-:W-:Y:S02]  /*04f0*/  @P6 FMUL R8, R8, 0.25 ;  /* 0x3e80000008086820 */ /* 0x000fe40000400000 */
[----:B------:R2:W4:Y:S01]  /*0500*/  MUFU.RCP R7, R12 ;  /* 0x0000000c00077308 */ /* 0x0005220000001000 */
[----:B------:R-:W-:Y:S01]  /*0510*/  @P2 FMUL R14, R14, 0.25 ;  /* 0x3e8000000e0e2820 */ /* 0x000fe20000400000 */
[----:B------:R-:W-:Y:S01]  /*0520*/  @!P5 FMUL R8, R8, 16777216 ;  /* 0x4b8000000808d820 */ /* 0x000fe20000400000 */
[----:B------:R-:W-:Y:S01]  /*0530*/  @!P5 FMUL R24, R24, 16777216 ;  /* 0x4b8000001818d820 */ /* 0x000fe20000400000 */
[----:B--2---:R-:W-:Y:S01]  /*0540*/  FSEL R12, R3, 1, P2 ;  /* 0x3f800000030c7808 */ /* 0x004fe20001000000 */
[----:B------:R-:W-:Y:S01]  /*0550*/  @!P3 FMUL R14, R14, 16777216 ;  /* 0x4b8000000e0eb820 */ /* 0x000fe20000400000 */
[----:B-1----:R-:W-:-:S03]  /*0560*/  FSETP.GT.AND P5, PT, R13, 8.50705917302346158658e+37, PT ;  /* 0x7e8000000d00780b */ /* 0x002fc60003fa4000 */
[----:B------:R-:W-:Y:S01]  /*0570*/  @!P3 FMUL R12, R12, 16777216 ;  /* 0x4b8000000c0cb820 */ /* 0x000fe20000400000 */
[----:B---3--:R-:W-:Y:S01]  /*0580*/  FSETP.GT.AND P3, PT, R25, 8.50705917302346158658e+37, PT ;  /* 0x7e8000001900780b */ /* 0x008fe20003f64000 */
[----:B------:R-:W-:Y:S01]  /*0590*/  FADD R17, -R21, R17 ;  /* 0x0000001115117221 */ /* 0x000fe20000000100 */
[C---:B------:R-:W-:Y:S01]  /*05a0*/  FSETP.GEU.AND P6, PT, R15.reuse, 1.175494350822287508e-38, PT ;  /* 0x008000000f00780b */ /* 0x040fe20003fce000 */
[----:B------:R-:W-:Y:S01]  /*05b0*/  @P4 FMUL R15, R15, 0.25 ;  /* 0x3e8000000f0f4820 */ /* 0x000fe20000400000 */
[----:B------:R-:W-:Y:S01]  /*05c0*/  FSEL R21, R3, 1, P4 ;  /* 0x3f80000003157808 */ /* 0x000fe20002000000 */
[----:B------:R-:W1:Y:S01]  /*05d0*/  MUFU.RCP R29, R14 ;  /* 0x0000000e001d7308 */ /* 0x000e620000001000 */
[----:B------:R-:W-:Y:S02]  /*05e0*/  FSETP.GEU.AND P2, PT, R13, 1.175494350822287508e-38, PT ;  /* 0x008000000d00780b */ /* 0x000fe40003f4e000 */
[----:B------:R-:W-:Y:S01]  /*05f0*/  FSETP.GEU.AND P4, PT, R25, 1.175494350822287508e-38, PT ;  /* 0x008000001900780b */ /* 0x000fe20003f8e000 */
[----:B------:R-:W-:-:S04]  /*0600*/  FADD R23, -R23, R19 ;  /* 0x0000001317177221 */ /* 0x000fc80000000100 */
[----:B------:R-:W2:Y:S01]  /*0610*/  MUFU.RCP R33, R8 ;  /* 0x0000000800217308 */ /* 0x000ea20000001000 */
[----:B----4-:R-:W-:Y:S01]  /*0620*/  FMUL R19, R7, R6 ;  /* 0x0000000607137220 */ /* 0x010fe20000400000 */
[----:B------:R-:W-:Y:S01]  /*0630*/  @P5 FMUL R13, R13, 0.25 ;  /* 0x3e8000000d0d5820 */ /* 0x000fe20000400000 */
[----:B------:R-:W3:Y:S01]  /*0640*/  LDC.64 R6, c[0x0][0x228] ;  /* 0x00008a00ff067b82 */ /* 0x000ee20000000a00 */
[----:B------:R-:W-:-:S04]  /*0650*/  @P3 FMUL R25, R25, 0.25 ;  /* 0x3e80000019193820 */ /* 0x000fc80000400000 */
[----:B------:R-:W4:Y:S01]  /*0660*/  MUFU.RCP R9, R9 ;  /* 0x0000000900097308 */ /* 0x000f220000001000 */
[----:B------:R-:W-:Y:S01]  /*0670*/  @!P6 FMUL R15, R15, 16777216 ;  /* 0x4b8000000f0fe820 */ /* 0x000fe20000400000 */
[----:B------:R-:W-:Y:S01]  /*0680*/  @!P2 FMUL R13, R13, 16777216 ;  /* 0x4b8000000d0da820 */ /* 0x000fe20000400000 */
[----:B------:R-:W-:Y:S01]  /*0690*/  @!P4 FMUL R25, R25, 16777216 ;  /* 0x4b8000001919c820 */ /* 0x000fe20000400000 */
[----:B-1----:R-:W-:Y:S01]  /*06a0*/  FMUL R12, R29, R12 ;  /* 0x0000000c1d0c7220 */ /* 0x002fe20000400000 */
[----:B--2---:R-:W-:-:S03]  /*06b0*/  FMUL R33, R33, R24 ;  /* 0x0000001821217220 */ /* 0x004fc60000400000 */
[----:B------:R1:W2:Y:S08]  /*06c0*/  MUFU.RCP R8, R15 ;  /* 0x0000000f00087308 */ /* 0x0002b00000001000 */
[----:B------:R-:W5:Y:S01]  /*06d0*/  MUFU.RCP R26, R13 ;  /* 0x0000000d001a7308 */ /* 0x000f620000001000 */
[----:B----4-:R-:W-:Y:S01]  /*06e0*/  FMUL R24, R9, R20 ;  /* 0x0000001409187220 */ /* 0x010fe20000400000 */
[----:B-1----:R-:W-:-:S06]  /*06f0*/  FMUL R15, R33, R10 ;  /* 0x0000000a210f7220 */ /* 0x002fcc0000400000 */
[----:B------:R2:W1:Y:S01]  /*0700*/  MUFU.RCP R29, R25 ;  /* 0x00000019001d7308 */ /* 0x0004620000001000 */
[C---:B------:R-:W-:Y:S02]  /*0710*/  FSEL R9, R3.reuse, 1, P5 ;  /* 0x3f80000003097808 */ /* 0x040fe40002800000 */
[----:B------:R-:W-:Y:S01]  /*0720*/  FSEL R10, R3, 1, P3 ;  /* 0x3f800000030a7808 */ /* 0x000fe20001800000 */
[----:B------:R-:W-:Y:S02]  /*0730*/  @!P6 FMUL R21, R21, 16777216 ;  /* 0x4b8000001515e820 */ /* 0x000fe40000400000 */
[----:B------:R-:W-:Y:S02]  /*0740*/  @!P2 FMUL R9, R9, 16777216 ;  /* 0x4b8000000909a820 */ /* 0x000fe40000400000 */
[----:B------:R-:W-:Y:S01]  /*0750*/  @!P4 FMUL R10, R10, 16777216 ;  /* 0x4b8000000a0ac820 */ /* 0x000fe20000400000 */
[----:B------:R-:W-:Y:S01]  /*0760*/  FMUL R12, R12, R11 ;  /* 0x0000000b0c0c7220 */ /* 0x000fe20000400000 */
[----:B------:R-:W-:Y:S01]  /*0770*/  FMUL R24, R24, R5 ;  /* 0x0000000518187220 */ /* 0x000fe20000400000 */
[----:B------:R-:W-:Y:S01]  /*0780*/  FMUL R19, R19, R4 ;  /* 0x0000000413137220 */ /* 0x000fe20000400000 */
[----:B--2---:R-:W-:Y:S01]  /*0790*/  FMUL R25, R8, R21 ;  /* 0x0000001508197220 */ /* 0x004fe20000400000 */
[----:B-----5:R-:W-:Y:S01]  /*07a0*/  FMUL R26, R26, R9 ;  /* 0x000000091a1a7220 */ /* 0x020fe20000400000 */
[----:B---3--:R-:W-:-:S04]  /*07b0*/  IMAD.WIDE R32, R2, 0x4, R6 ;  /* 0x0000000402207825 */ /* 0x008fc800078e0206 */
[----:B-1----:R-:W-:Y:S01]  /*07c0*/  FMUL R29, R29, R10 ;  /* 0x0000000a1d1d7220 */ /* 0x002fe20000400000 */
[----:B------:R-:W-:Y:S02]  /*07d0*/  CS2R R8, SRZ ;  /* 0x0000000000087805 */ /* 0x000fe4000001ff00 */
[----:B------:R-:W-:Y:S02]  /*07e0*/  CS2R R10, SRZ ;  /* 0x00000000000a7805 */ /* 0x000fe4000001ff00 */
[----:B------:R-:W-:Y:S02]  /*07f0*/  CS2R R4, SRZ ;  /* 0x0000000000047805 */ /* 0x000fe4000001ff00 */
[----:B------:R-:W-:Y:S02]  /*0800*/  CS2R R6, SRZ ;  /* 0x0000000000067805 */ /* 0x000fe4000001ff00 */
[----:B------:R-:W2:Y:S04]  /*0810*/  @!P1 LDG.E.EL.128 R8, desc[UR4][R32.64] ;  /* 0x0000000420089981 */ /* 0x000ea8000c2e1d00 */
[----:B------:R-:W2:Y:S01]  /*0820*/  @!P1 LDG.E.EL.128 R4, desc[UR4][R30.64] ;  /* 0x000000041e049981 */ /* 0x000ea2000c2e1d00 */
[----:B------:R-:W-:-:S04]  /*0830*/  FADD R27, R27, 0.0010000000474974513054 ;  /* 0x3a83126f1b1b7421 */ /* 0x000fc80000000000 */
[----:B------:R-:W1:Y:S02]  /*0840*/  MUFU.SQRT R20, R27 ;  /* 0x0000001b00147308 */ /* 0x000e640000002000 */
[C---:B-1----:R-:W-:Y:S02]  /*0850*/  FSETP.GT.AND P2, PT, R20.reuse, 8.50705917302346158658e+37, PT ;  /* 0x7e8000001400780b */ /* 0x042fe40003f44000 */
[----:B------:R-:W-:-:S11]  /*0860*/  FSETP.GEU.AND P3, PT, R20, 1.175494350822287508e-38, PT ;  /* 0x008000001400780b */ /* 0x000fd60003f6e000 */
[----:B------:R-:W-:-:S04]  /*0870*/  @P2 FMUL R20, R20, 0.25 ;  /* 0x3e80000014142820 */ /* 0x000fc80000400000 */
[----:B------:R-:W-:-:S06]  /*0880*/  @!P3 FMUL R20, R20, 16777216 ;  /* 0x4b8000001414b820 */ /* 0x000fcc0000400000 */
[----:B------:R-:W1:Y:S01]  /*0890*/  MUFU.RCP R20, R20 ;  /* 0x0000001400147308 */ /* 0x000e620000001000 */
[----:B------:R-:W-:-:S05]  /*08a0*/  FSEL R3, R3, 1, P2 ;  /* 0x3f80000003037808 */ /* 0x000fca0001000000 */
[----:B------:R-:W-:Y:S01]  /*08b0*/  @!P3 FMUL R3, R3, 16777216 ;  /* 0x4b8000000303b820 */ /* 0x000fe20000400000 */
[----:B------:R-:W-:-:S03]  /*08c0*/  FADD R18, -R22, R18 ;  /* 0x0000001216127221 */ /* 0x000fc60000000100 */
[----:B-1----:R-:W-:Y:S01]  /*08d0*/  FMUL R2, R20, R3 ;  /* 0x0000000314027220 */ /* 0x002fe20000400000 */
[----:B------:R-:W-:-:S03]  /*08e0*/  CS2R R20, SRZ ;  /* 0x0000000000147805 */ /* 0x000fc6000001ff00 */
[----:B------:R-:W-:Y:S01]  /*08f0*/  FMUL R2, R2, R23 ;  /* 0x0000001702027220 */ /* 0x000fe20000400000 */
[----:B------:R-:W-:-:S06]  /*0900*/  CS2R R22, SRZ ;  /* 0x0000000000167805 */ /* 0x000fcc000001ff00 */
[----:B------:R-:W3:Y:S01]  /*0910*/  @!P0 LDG.E.EL.128 R20, desc[UR4][R30.64] ;  /* 0x000000041e148981 */ /* 0x000ee2000c2e1d00 */
[----:B--2---:R-:W-:Y:S01]  /*0920*/  FFMA R6, R15, R10, R6 ;  /* 0x0000000a0f067223 */ /* 0x004fe20000000006 */
[----:B------:R-:W-:Y:S01]  /*0930*/  FFMA R7, R12, R11, R7 ;  /* 0x0000000b0c077223 */ /* 0x000fe20000000007 */
[----:B------:R-:W-:Y:S02]  /*0940*/  CS2R R12, SRZ ;  /* 0x00000000000c7805 */ /* 0x000fe4000001ff00 */
[----:B------:R-:W-:Y:S01]  /*0950*/  CS2R R14, SRZ ;  /* 0x00000000000e7805 */ /* 0x000fe2000001ff00 */
[----:B------:R-:W1:Y:S05]  /*0960*/  LDC.64 R10, c[0x0][0x238] ;  /* 0x00008e00ff0a7b82 */ /* 0x000e6a0000000a00 */
[----:B------:R-:W3:Y:S01]  /*0970*/  @!P0 LDG.E.EL.128 R12, desc[UR4][R32.64] ;  /* 0x00000004200c8981 */ /* 0x000ee2000c2e1d00 */
[----:B------:R-:W-:Y:S01]  /*0980*/  FFMA R5, R24, R9, R5 ;  /* 0x0000000918057223 */ /* 0x000fe20000000005 */
[----:B------:R-:W-:Y:S01]  /*0990*/  FFMA R4, R19, R8, R4 ;  /* 0x0000000813047223 */ /* 0x000fe20000000004 */
[----:B------:R-:W-:Y:S01]  /*09a0*/  FSETP.GEU.AND P2, PT, R7, RZ, PT ;  /* 0x000000ff0700720b */ /* 0x000fe20003f4e000 */
[----:B------:R-:W-:Y:S01]  /*09b0*/  FMUL R29, R29, R18 ;  /* 0x000000121d1d7220 */ /* 0x000fe20000400000 */
[----:B------:R-:W-:Y:S01]  /*09c0*/  FSETP.GEU.AND P3, PT, R6, RZ, PT ;  /* 0x000000ff0600720b */ /* 0x000fe20003f6e000 */
[----:B------:R-:W-:Y:S01]  /*09d0*/  FMUL R26, R26, R17 ;  /* 0x000000111a1a7220 */ /* 0x000fe20000400000 */
[----:B------:R-:W-:Y:S01]  /*09e0*/  FSETP.GEU.AND P4, PT, R5, RZ, PT ;  /* 0x000000ff0500720b */ /* 0x000fe20003f8e000 */
[----:B------:R-:W-:Y:S01]  /*09f0*/  FMUL R25, R25, R16 ;  /* 0x0000001019197220 */ /* 0x000fe20000400000 */
[----:B------:R-:W-:-:S02]  /*0a00*/  FSETP.GEU.AND P5, PT, R4, RZ, PT ;  /* 0x000000ff0400720b */ /* 0x000fc40003fae000 */
[----:B------:R-:W-:Y:S02]  /*0a10*/  SEL R7, R7, RZ, P2 ;  /* 0x000000ff07077207 */ /* 0x000fe40001000000 */
[----:B------:R-:W-:Y:S02]  /*0a20*/  SEL R6, R6, RZ, P3 ;  /* 0x000000ff06067207 */ /* 0x000fe40001800000 */
[----:B------:R-:W-:Y:S02]  /*0a30*/  SEL R5, R5, RZ, P4 ;  /* 0x000000ff05057207 */ /* 0x000fe40002000000 */
[----:B------:R-:W-:Y:S01]  /*0a40*/  SEL R4, R4, RZ, P5 ;  /* 0x000000ff04047207 */ /* 0x000fe20002800000 */
[----:B-1----:R-:W-:-:S05]  /*0a50*/  IMAD.WIDE R10, R0, 0x4, R10 ;  /* 0x00000004000a7825 */ /* 0x002fca00078e020a */
[----:B------:R1:W-:Y:S01]  /*0a60*/  @!P1 STG.E.128 desc[UR4][R10.64], R4 ;  /* 0x000000040a009986 */ /* 0x0003e2000c101d04 */
[----:B---3--:R-:W-:Y:S01]  /*0a70*/  FFMA R2, R2, R15, R23 ;  /* 0x0000000f02027223 */ /* 0x008fe20000000017 */
[----:B------:R-:W-:Y:S01]  /*0a80*/  FFMA R14, R29, R14, R22 ;  /* 0x0000000e1d0e7223 */ /* 0x000fe20000000016 */
[----:B------:R-:W-:Y:S01]  /*0a90*/  FFMA R13, R26, R13, R21 ;  /* 0x0000000d1a0d7223 */ /* 0x000fe20000000015 */
[----:B------:R-:W-:Y:S02]  /*0aa0*/  FFMA R12, R25, R12, R20 ;  /* 0x0000000c190c7223 */ /* 0x000fe40000000014 */
[----:B------:R-:W-:Y:S02]  /*0ab0*/  FSETP.GEU.AND P1, PT, R2, RZ, PT ;  /* 0x000000ff0200720b */ /* 0x000fe40003f2e000 */
[----:B------:R-:W-:Y:S02]  /*0ac0*/  FSETP.GEU.AND P2, PT, R14, RZ, PT ;  /* 0x000000ff0e00720b */ /* 0x000fe40003f4e000 */
[----:B------:R-:W-:-:S02]  /*0ad0*/  FSETP.GEU.AND P3, PT, R13, RZ, PT ;  /* 0x000000ff0d00720b */ /* 0x000fc40003f6e000 */
[----:B------:R-:W-:Y:S02]  /*0ae0*/  FSETP.GEU.AND P4, PT, R12, RZ, PT ;  /* 0x000000ff0c00720b */ /* 0x000fe40003f8e000 */
[----:B------:R-:W-:Y:S02]  /*0af0*/  SEL R15, R2, RZ, P1 ;  /* 0x000000ff020f7207 */ /* 0x000fe40000800000 */
[----:B------:R-:W-:Y:S02]  /*0b00*/  SEL R14, R14, RZ, P2 ;  /* 0x000000ff0e0e7207 */ /* 0x000fe40001000000 */
[----:B------:R-:W-:Y:S02]  /*0b10*/  SEL R13, R13, RZ, P3 ;  /* 0x000000ff0d0d7207 */ /* 0x000fe40001800000 */
[----:B------:R-:W-:Y:S01]  /*0b20*/  SEL R12, R12, RZ, P4 ;  /* 0x000000ff0c0c7207 */ /* 0x000fe20002000000 */
[----:B-1----:R-:W-:Y:S06]  /*0b30*/  @P0 EXIT ;  /* 0x000000000000094d */ /* 0x002fec0003800000 */
[----:B------:R-:W-:Y:S01]  /*0b40*/  STG.E.128 desc[UR4][R10.64+0x800], R12 ;  /* 0x0008000c0a007986 */ /* 0x000fe2000c101d04 */
[----:B------:R-:W-:Y:S05]  /*0b50*/  EXIT ;  /* 0x000000000000794d */ /* 0x000fea0003800000 */
.L_x_0:
[----:B------:R-:W-:-:S00]  /*0b60*/  BRA `(.L_x_0) ;  /* 0xfffffffc00fc7947 */ /* 0x000fc0000383ffff */
[----:B------:R-:W-:-:S00]  /*0b70*/  NOP ;  /* 0x0000000000007918 */ /* 0x000fc00000000000 */
        /* <DEDUP_REMOVED lines=8> */
.L_x_1:


//--------------------- .nv.global.init           --------------------------
	.section	.nv.global.init,"aw",@progbits
.nv.global.init:
	.type		_$_str,@object
	.size		_$_str,(_$_str_$_2 - _$_str)
_$_str:
        /*0000*/ 	.byte	0x5f, 0x5f, 0x43, 0x55, 0x44, 0x41, 0x5f, 0x46, 0x54, 0x5a, 0x00
	.type		_$_str_$_2,@object
	.size		_$_str_$_2,(.L_1 - _$_str_$_2)
_$_str_$_2:
        /*000b*/ 	.byte	0x5f, 0x5f, 0x43, 0x55, 0x44, 0x41, 0x5f, 0x50, 0x52, 0x45, 0x43, 0x5f, 0x53, 0x51, 0x52, 0x54
        /*001b*/ 	.byte	0x00
.L_1:


//--------------------- .nv.constant0.triton_poi_fused__native_batch_norm_legit_no_training_relu_19 --------------------------
	.section	.nv.constant0.triton_poi_fused__native_batch_norm_legit_no_training_relu_19,"a",@progbits
	.sectionflags	@""
	.align	4
.nv.constant0.triton_poi_fused__native_batch_norm_legit_no_training_relu_19:
	.zero		580
